	.headerflags	@"EF_CUDA_TEXMODE_UNIFIED EF_CUDA_64BIT_ADDRESS EF_CUDA_ACCELERATORS EF_CUDA_SM90 EF_CUDA_VIRTUAL_SM(EF_CUDA_SM90)"
	.elftype	@"ET_EXEC"


//--------------------- .nv.info                  --------------------------
	.section	.nv.info,"",@"SHT_CUDA_INFO"
	.align	4


	//----- nvinfo : EIATTR_REGCOUNT
	.align		4
        /*0000*/ 	.byte	0x04, 0x2f
        /*0002*/ 	.short	(.L_1 - .L_0)
	.align		4
.L_0:
        /*0004*/ 	.word	index@(triton_poi_fused_convolution_13)
        /*0008*/ 	.word	0x0000000e


	//----- nvinfo : EIATTR_MIN_STACK_SIZE
	.align		4
.L_1:
        /*000c*/ 	.byte	0x04, 0x12
        /*000e*/ 	.short	(.L_3 - .L_2)
	.align		4
.L_2:
        /*0010*/ 	.word	index@(triton_poi_fused_convolution_13)
        /*0014*/ 	.word	0x00000000


	//----- nvinfo : EIATTR_FRAME_SIZE
	.align		4
.L_3:
        /*0018*/ 	.byte	0x04, 0x11
        /*001a*/ 	.short	(.L_5 - .L_4)
	.align		4
.L_4:
        /*001c*/ 	.word	index@(triton_poi_fused_convolution_13)
        /*0020*/ 	.word	0x00000000


	//----- nvinfo : EIATTR_MIN_STACK_SIZE
	.align		4
.L_5:
        /*0024*/ 	.byte	0x04, 0x12
        /*0026*/ 	.short	(.L_7 - .L_6)
	.align		4
.L_6:
        /*0028*/ 	.word	index@(triton_poi_fused_convolution_13)
        /*002c*/ 	.word	0x00000000
.L_7:


//--------------------- .nv.info.triton_poi_fused_convolution_13 --------------------------
	.section	.nv.info.triton_poi_fused_convolution_13,"",@"SHT_CUDA_INFO"
	.sectionflags	@""
	.align	4


	//----- nvinfo : EIATTR_CUDA_API_VERSION
	.align		4
        /*0000*/ 	.byte	0x04, 0x37
        /*0002*/ 	.short	(.L_9 - .L_8)
.L_8:
        /*0004*/ 	.word	0x0000007c


	//----- nvinfo : EIATTR_KPARAM_INFO
	.align		4
.L_9:
        /*0008*/ 	.byte	0x04, 0x17
        /*000a*/ 	.short	(.L_11 - .L_10)
.L_10:
        /*000c*/ 	.word	0x00000000
        /*0010*/ 	.short	0x0002
        /*0012*/ 	.short	0x0010
        /*0014*/ 	.byte	0x00, 0xf0, 0x11, 0x00


	//----- nvinfo : EIATTR_KPARAM_INFO
	.align		4
.L_11:
        /*0018*/ 	.byte	0x04, 0x17
        /*001a*/ 	.short	(.L_13 - .L_12)
.L_12:
        /*001c*/ 	.word	0x00000000
        /*0020*/ 	.short	0x0001
        /*0022*/ 	.short	0x0008
        /*0024*/ 	.byte	0x00, 0xf4, 0x21, 0x00


	//----- nvinfo : EIATTR_KPARAM_INFO
	.align		4
.L_13:
        /*0028*/ 	.byte	0x04, 0x17
        /*002a*/ 	.short	(.L_15 - .L_14)
.L_14:
        /*002c*/ 	.word	0x00000000
        /*0030*/ 	.short	0x0000
        /*0032*/ 	.short	0x0000
        /*0034*/ 	.byte	0x00, 0xf4, 0x21, 0x00


	//----- nvinfo : EIATTR_SPARSE_MMA_MASK
	.align		4
.L_15:
        /*0038*/ 	.byte	0x03, 0x50
        /*003a*/ 	.short	0x0000


	//----- nvinfo : EIATTR_MAXREG_COUNT
	.align		4
        /*003c*/ 	.byte	0x03, 0x1b
        /*003e*/ 	.short	0x00ff


	//----- nvinfo : EIATTR_EXIT_INSTR_OFFSETS
	.align		4
        /*0040*/ 	.byte	0x04, 0x1c
        /*0042*/ 	.short	(.L_17 - .L_16)


	//   ....[0]....
.L_16:
        /*0044*/ 	.word	0x00000190


	//----- nvinfo : EIATTR_REQNTID
	.align		4
.L_17:
        /*0048*/ 	.byte	0x04, 0x10
        /*004a*/ 	.short	(.L_19 - .L_18)
.L_18:
        /*004c*/ 	.word	0x00000080
        /*0050*/ 	.word	0x00000001
        /*0054*/ 	.word	0x00000001


	//----- nvinfo : EIATTR_CBANK_PARAM_SIZE
	.align		4
.L_19:
        /*0058*/ 	.byte	0x03, 0x19
        /*005a*/ 	.short	0x0014


	//----- nvinfo : EIATTR_PARAM_CBANK
	.align		4
        /*005c*/ 	.byte	0x04, 0x0a
        /*005e*/ 	.short	(.L_21 - .L_20)
	.align		4
.L_20:
        /*0060*/ 	.word	index@(.nv.constant0.triton_poi_fused_convolution_13)
        /*0064*/ 	.short	0x0210
        /*0066*/ 	.short	0x0014


	//----- nvinfo : EIATTR_SW_WAR
	.align		4
.L_21:
        /*0068*/ 	.byte	0x04, 0x36
        /*006a*/ 	.short	(.L_23 - .L_22)
.L_22:
        /*006c*/ 	.word	0x00000008
.L_23:


//--------------------- .nv.callgraph             --------------------------
	.section	.nv.callgraph,"",@"SHT_CUDA_CALLGRAPH"
	.align	4
	.sectionentsize	8
	.align		4
        /*0000*/ 	.word	0x00000000
	.align		4
        /*0004*/ 	.word	0xffffffff
	.align		4
        /*0008*/ 	.word	0x00000000
	.align		4
        /*000c*/ 	.word	0xfffffffe
	.align		4
        /*0010*/ 	.word	0x00000000
	.align		4
        /*0014*/ 	.word	0xfffffffd
	.align		4
        /*0018*/ 	.word	0x00000000
	.align		4
        /*001c*/ 	.word	0xfffffffc


//--------------------- .text.triton_poi_fused_convolution_13 --------------------------
	.section	.text.triton_poi_fused_convolution_13,"ax",@progbits
	.align	128
        .global         triton_poi_fused_convolution_13
        .type           triton_poi_fused_convolution_13,@function
        .size           triton_poi_fused_convolution_13,(.L_x_1 - triton_poi_fused_convolution_13)
        .other          triton_poi_fused_convolution_13,@"STO_CUDA_ENTRY STV_DEFAULT"
triton_poi_fused_convolution_13:
.text.triton_poi_fused_convolution_13:
[----:B------:R-:W-:Y:S01]  /*0000*/  LDC R1, c[0x0][0x28] ;  /* 0x00000a00ff017b82 */ /* 0x000fe20000000800 */
[----:B------:R-:W1:Y:S07]  /*0010*/  S2R R0, SR_TID.X ;  /* 0x0000000000007919 */ /* 0x000e6e0000002100 */
[----:B------:R-:W2:Y:S01]  /*0020*/  LDC.64 R4, c[0x0][0x218] ;  /* 0x00008600ff047b82 */ /* 0x000ea20000000a00 */
[----:B------:R-:W-:Y:S01]  /*0030*/  ULDC.64 UR4, c[0x0][0x208] ;  /* 0x0000820000047ab9 */ /* 0x000fe20000000a00 */
[----:B------:R-:W3:Y:S06]  /*0040*/  S2R R7, SR_CTAID.X ;  /* 0x0000000000077919 */ /* 0x000eec0000002500 */
[----:B------:R-:W4:Y:S01]  /*0050*/  LDC.64 R2, c[0x0][0x210] ;  /* 0x00008400ff027b82 */ /* 0x000f220000000a00 */
[----:B-1----:R-:W-:Y:S01]  /*0060*/  IMAD.SHL.U32 R0, R0, 0x4, RZ ;  /* 0x0000000400007824 */ /* 0x002fe200078e00ff */
[----:B---3--:R-:W-:-:S04]  /*0070*/  SHF.R.S32.HI R6, RZ, 0x16, R7 ;  /* 0x00000016ff067819 */ /* 0x008fc80000011407 */
[----:B------:R-:W-:Y:S02]  /*0080*/  LOP3.LUT R0, R0, 0x1fc, RZ, 0xc0, !PT ;  /* 0x000001fc00007812 */ /* 0x000fe400078ec0ff */
[----:B------:R-:W-:Y:S02]  /*0090*/  SGXT R6, R6, 0x1 ;  /* 0x000000010606781a */ /* 0x000fe40000000200 */
[----:B------:R-:W-:-:S04]  /*00a0*/  LEA R7, R7, R0, 0x9 ;  /* 0x0000000007077211 */ /* 0x000fc800078e48ff */
[----:B------:R-:W-:Y:S01]  /*00b0*/  LEA.HI R6, R6, R7, RZ, 0xc ;  /* 0x0000000706067211 */ /* 0x000fe200078f60ff */
[----:B----4-:R-:W-:-:S03]  /*00c0*/  IMAD.WIDE R2, R7, 0x4, R2 ;  /* 0x0000000407027825 */ /* 0x010fc600078e0202 */
[----:B------:R-:W-:-:S04]  /*00d0*/  SHF.R.S32.HI R6, RZ, 0xc, R6 ;  /* 0x0000000cff067819 */ /* 0x000fc80000011406 */
[----:B------:R-:W-:-:S04]  /*00e0*/  LEA.HI R0, R6, R6, RZ, 0x2 ;  /* 0x0000000606007211 */ /* 0x000fc800078f10ff */
[----:B------:R-:W-:-:S05]  /*00f0*/  LOP3.LUT R9, R0, 0xfffffffc, RZ, 0xc0, !PT ;  /* 0xfffffffc00097812 */ /* 0x000fca00078ec0ff */
[----:B------:R-:W-:-:S04]  /*0100*/  IMAD.IADD R9, R6, 0x1, -R9 ;  /* 0x0000000106097824 */ /* 0x000fc800078e0a09 */
[----:B--2---:R-:W-:Y:S02]  /*0110*/  IMAD.WIDE R4, R9, 0x4, R4 ;  /* 0x0000000409047825 */ /* 0x004fe400078e0204 */
[----:B------:R-:W2:Y:S04]  /*0120*/  LDG.E.128 R8, desc[UR4][R2.64] ;  /* 0x0000000402087981 */ /* 0x000ea8000c1e1d00 */
[----:B------:R-:W2:Y:S02]  /*0130*/  LDG.E.EL R4, desc[UR4][R4.64] ;  /* 0x0000000404047981 */ /* 0x000ea4000c2e1900 */
[--C-:B--2---:R-:W-:Y:S01]  /*0140*/  FADD R8, R8, R4.reuse ;  /* 0x0000000408087221 */ /* 0x104fe20000000000 */
[--C-:B------:R-:W-:Y:S01]  /*0150*/  FADD R9, R9, R4.reuse ;  /* 0x0000000409097221 */ /* 0x100fe20000000000 */
[--C-:B------:R-:W-:Y:S01]  /*0160*/  FADD R10, R10, R4.reuse ;  /* 0x000000040a0a7221 */ /* 0x100fe20000000000 */
[----:B------:R-:W-:-:S05]  /*0170*/  FADD R11, R11, R4 ;  /* 0x000000040b0b7221 */ /* 0x000fca0000000000 */
[----:B------:R-:W-:Y:S01]  /*0180*/  STG.E.128 desc[UR4][R2.64], R8 ;  /* 0x0000000802007986 */ /* 0x000fe2000c101d04 */
[----:B------:R-:W-:Y:S05]  /*0190*/  EXIT ;  /* 0x000000000000794d */ /* 0x000fea0003800000 */
.L_x_0:
[----:B------:R-:W-:-:S00]  /*01a0*/  BRA `(.L_x_0) ;  /* 0xfffffffc00fc7947 */ /* 0x000fc0000383ffff */
[----:B------:R-:W-:-:S00]  /*01b0*/  NOP ;  /* 0x0000000000007918 */ /* 0x000fc00000000000 */
        /* <DEDUP_REMOVED lines=12> */
.L_x_1:


//--------------------- .nv.constant0.triton_poi_fused_convolution_13 --------------------------
	.section	.nv.constant0.triton_poi_fused_convolution_13,"a",@progbits
	.sectionflags	@""
	.align	4
.nv.constant0.triton_poi_fused_convolution_13:
	.zero		548
